//
// Generated by NVIDIA NVVM Compiler
//
// Compiler Build ID: CL-36424714
// Cuda compilation tools, release 13.0, V13.0.88
// Based on NVVM 20.0.0
//

.version 9.0
.target sm_100
.address_size 64

	// .globl	_Z11push_kernelPKfPfif

.visible .entry _Z11push_kernelPKfPfif(
	.param .u64 .ptr .align 1 _Z11push_kernelPKfPfif_param_0,
	.param .u64 .ptr .align 1 _Z11push_kernelPKfPfif_param_1,
	.param .u32 _Z11push_kernelPKfPfif_param_2,
	.param .f32 _Z11push_kernelPKfPfif_param_3
)
{
	.reg .pred 	%p<2>;
	.reg .b32 	%r<10>;
	.reg .b32 	%f<6>;
	.reg .b64 	%rd<9>;

	ld.param.u64 	%rd1, [_Z11push_kernelPKfPfif_param_0];
	ld.param.u64 	%rd2, [_Z11push_kernelPKfPfif_param_1];
	ld.param.u32 	%r3, [_Z11push_kernelPKfPfif_param_2];
	ld.param.f32 	%f1, [_Z11push_kernelPKfPfif_param_3];
	mov.u32 	%r4, %ntid.x;
	mov.u32 	%r5, %ctaid.x;
	mov.u32 	%r6, %tid.x;
	mad.lo.s32 	%r1, %r4, %r5, %r6;
	mul.lo.s32 	%r2, %r1, 3;
	mul.lo.s32 	%r7, %r3, 3;
	setp.ge.s32 	%p1, %r2, %r7;
	@%p1 bra 	$L__BB0_2;
	cvta.to.global.u64 	%rd3, %rd1;
	cvta.to.global.u64 	%rd4, %rd2;
	shl.b32 	%r8, %r1, 2;
	mul.wide.s32 	%rd5, %r2, 4;
	add.s64 	%rd6, %rd3, %rd5;
	ld.global.f32 	%f2, [%rd6];
	add.f32 	%f3, %f1, %f2;
	mul.wide.s32 	%rd7, %r8, 4;
	add.s64 	%rd8, %rd4, %rd7;
	st.global.f32 	[%rd8], %f3;
	ld.global.f32 	%f4, [%rd6+4];
	st.global.f32 	[%rd8+4], %f4;
	ld.global.f32 	%f5, [%rd6+8];
	st.global.f32 	[%rd8+8], %f5;
	mov.b32 	%r9, 1065353216;
	st.global.u32 	[%rd8+12], %r9;
$L__BB0_2:
	ret;

}


// ===== COMPILED SASS (sm_100) =====

	.target	sm_100

	.elftype	@"ET_EXEC"


//--------------------- .note.nv.tkinfo           --------------------------
	.section	.note.nv.tkinfo,"",@"SHT_NOTE"
	.sectionflags	@"SHF_NOTE_NV_TKINFO"
	.tkinfo
        /*0018*/ 	.word	0x00000002
        /*0030*/ 	.string	""
        /*0030*/ 	.string	"ptxas"
        /*0030*/ 	.string	"Cuda compilation tools, release 13.0, V13.0.88"
        /*0030*/ 	.string	"Build cuda_13.0.r13.0/compiler.36424714_0"
        /*0030*/ 	.string	"-arch sm_100 -m 64 "



//--------------------- .note.nv.cuinfo           --------------------------
	.section	.note.nv.cuinfo,"",@"SHT_NOTE"
	.sectionflags	@"SHF_NOTE_NV_CUINFO"
        /*0018*/ 	.short	0x0002
        /*001a*/ 	.short	0x0064
        /*001c*/ 	.short	0x0082
	.zero		2


//--------------------- .nv.info                  --------------------------
	.section	.nv.info,"",@"SHT_CUDA_INFO"
	.align	4


	//----- nvinfo : EIATTR_REGCOUNT
	.align		4
        /*0000*/ 	.byte	0x04, 0x2f
        /*0002*/ 	.short	(.L_1 - .L_0)
	.align		4
.L_0:
        /*0004*/ 	.word	index@(_Z11push_kernelPKfPfif)
        /*0008*/ 	.word	0x00000010


	//----- nvinfo : EIATTR_FRAME_SIZE
	.align		4
.L_1:
        /*000c*/ 	.byte	0x04, 0x11
        /*000e*/ 	.short	(.L_3 - .L_2)
	.align		4
.L_2:
        /*0010*/ 	.word	index@(_Z11push_kernelPKfPfif)
        /*0014*/ 	.word	0x00000000


	//----- nvinfo : EIATTR_MIN_STACK_SIZE
	.align		4
.L_3:
        /*0018*/ 	.byte	0x04, 0x12
        /*001a*/ 	.short	(.L_5 - .L_4)
	.align		4
.L_4:
        /*001c*/ 	.word	index@(_Z11push_kernelPKfPfif)
        /*0020*/ 	.word	0x00000000
.L_5:


//--------------------- .nv.compat                --------------------------
	.section	.nv.compat,"",@"SHT_CUDA_COMPAT_INFO"
	.align	4
        /*0000*/ 	.byte	0x02, 0x09, 0x00, 0x00, 0x02, 0x02, 0x01, 0x00, 0x02, 0x05, 0x05, 0x00, 0x03, 0x07, 0x01, 0x01
        /*0010*/ 	.byte	0x02, 0x03, 0x00, 0x00, 0x02, 0x06, 0x01, 0x00, 0x04, 0x0b, 0x08, 0x00, 0x09, 0x00, 0x00, 0x00
        /*0020*/ 	.byte	0x00, 0x00, 0x00, 0x00


//--------------------- .nv.info._Z11push_kernelPKfPfif --------------------------
	.section	.nv.info._Z11push_kernelPKfPfif,"",@"SHT_CUDA_INFO"
	.sectionflags	@""
	.align	4


	//----- nvinfo : EIATTR_CUDA_API_VERSION
	.align		4
        /*0000*/ 	.byte	0x04, 0x37
        /*0002*/ 	.short	(.L_7 - .L_6)
.L_6:
        /*0004*/ 	.word	0x00000082


	//----- nvinfo : EIATTR_KPARAM_INFO
	.align		4
.L_7:
        /*0008*/ 	.byte	0x04, 0x17
        /*000a*/ 	.short	(.L_9 - .L_8)
.L_8:
        /*000c*/ 	.word	0x00000000
        /*0010*/ 	.short	0x0003
        /*0012*/ 	.short	0x0014
        /*0014*/ 	.byte	0x00, 0xf0, 0x11, 0x00


	//----- nvinfo : EIATTR_KPARAM_INFO
	.align		4
.L_9:
        /*0018*/ 	.byte	0x04, 0x17
        /*001a*/ 	.short	(.L_11 - .L_10)
.L_10:
        /*001c*/ 	.word	0x00000000
        /*0020*/ 	.short	0x0002
        /*0022*/ 	.short	0x0010
        /*0024*/ 	.byte	0x00, 0xf0, 0x11, 0x00


	//----- nvinfo : EIATTR_KPARAM_INFO
	.align		4
.L_11:
        /*0028*/ 	.byte	0x04, 0x17
        /*002a*/ 	.short	(.L_13 - .L_12)
.L_12:
        /*002c*/ 	.word	0x00000000
        /*0030*/ 	.short	0x0001
        /*0032*/ 	.short	0x0008
        /*0034*/ 	.byte	0x00, 0xf5, 0x21, 0x00


	//----- nvinfo : EIATTR_KPARAM_INFO
	.align		4
.L_13:
        /*0038*/ 	.byte	0x04, 0x17
        /*003a*/ 	.short	(.L_15 - .L_14)
.L_14:
        /*003c*/ 	.word	0x00000000
        /*0040*/ 	.short	0x0000
        /*0042*/ 	.short	0x0000
        /*0044*/ 	.byte	0x00, 0xf5, 0x21, 0x00


	//----- nvinfo : EIATTR_SPARSE_MMA_MASK
	.align		4
.L_15:
        /*0048*/ 	.byte	0x03, 0x50
        /*004a*/ 	.short	0x0000


	//----- nvinfo : EIATTR_MAXREG_COUNT
	.align		4
        /*004c*/ 	.byte	0x03, 0x1b
        /*004e*/ 	.short	0x00ff


	//----- nvinfo : EIATTR_MERCURY_ISA_VERSION
	.align		4
        /*0050*/ 	.byte	0x03, 0x5f
        /*0052*/ 	.short	0x0101


	//----- nvinfo : EIATTR_VRC_CTA_INIT_COUNT
	.align		4
        /*0054*/ 	.byte	0x02, 0x4a
	.zero		1
	.zero		1


	//----- nvinfo : EIATTR_EXIT_INSTR_OFFSETS
	.align		4
        /*0058*/ 	.byte	0x04, 0x1c
        /*005a*/ 	.short	(.L_17 - .L_16)


	//   ....[0]....
.L_16:
        /*005c*/ 	.word	0x00000090


	//   ....[1]....
        /*0060*/ 	.word	0x000001a0


	//----- nvinfo : EIATTR_CBANK_PARAM_SIZE
	.align		4
.L_17:
        /*0064*/ 	.byte	0x03, 0x19
        /*0066*/ 	.short	0x0018


	//----- nvinfo : EIATTR_PARAM_CBANK
	.align		4
        /*0068*/ 	.byte	0x04, 0x0a
        /*006a*/ 	.short	(.L_19 - .L_18)
	.align		4
.L_18:
        /*006c*/ 	.word	index@(.nv.constant0._Z11push_kernelPKfPfif)
        /*0070*/ 	.short	0x0380
        /*0072*/ 	.short	0x0018


	//----- nvinfo : EIATTR_SW_WAR
	.align		4
.L_19:
        /*0074*/ 	.byte	0x04, 0x36
        /*0076*/ 	.short	(.L_21 - .L_20)
.L_20:
        /*0078*/ 	.word	0x00000008
.L_21:


//--------------------- .nv.callgraph             --------------------------
	.section	.nv.callgraph,"",@"SHT_CUDA_CALLGRAPH"
	.align	4
	.sectionentsize	8
	.align		4
        /*0000*/ 	.word	0x00000000
	.align		4
        /*0004*/ 	.word	0xffffffff
	.align		4
        /*0008*/ 	.word	0x00000000
	.align		4
        /*000c*/ 	.word	0xfffffffe
	.align		4
        /*0010*/ 	.word	0x00000000
	.align		4
        /*0014*/ 	.word	0xfffffffd
	.align		4
        /*0018*/ 	.word	0x00000000
	.align		4
        /*001c*/ 	.word	0xfffffffc


//--------------------- .text._Z11push_kernelPKfPfif --------------------------
	.section	.text._Z11push_kernelPKfPfif,"ax",@progbits
	.align	128
        .global         _Z11push_kernelPKfPfif
        .type           _Z11push_kernelPKfPfif,@function
        .size           _Z11push_kernelPKfPfif,(.L_x_1 - _Z11push_kernelPKfPfif)
        .other          _Z11push_kernelPKfPfif,@"STO_CUDA_ENTRY STV_DEFAULT"
_Z11push_kernelPKfPfif:
.text._Z11push_kernelPKfPfif:
[----:B------:R-:W-:Y:S01]  /*0000*/  LDC R1, c[0x0][0x37c] ;  /* 0x0000df00ff017b82 */ /* 0x000fe20000000800 */
[----:B------:R-:W0:Y:S01]  /*0010*/  S2R R0, SR_CTAID.X ;  /* 0x0000000000007919 */ /* 0x000e220000002500 */
[----:B------:R-:W0:Y:S01]  /*0020*/  LDCU UR5, c[0x0][0x360] ;  /* 0x00006c00ff0577ac */ /* 0x000e220008000800 */
[----:B------:R-:W0:Y:S01]  /*0030*/  S2R R3, SR_TID.X ;  /* 0x0000000000037919 */ /* 0x000e220000002100 */
[----:B------:R-:W1:Y:S02]  /*0040*/  LDCU UR4, c[0x0][0x390] ;  /* 0x00007200ff0477ac */ /* 0x000e640008000800 */
[----:B-1----:R-:W-:Y:S01]  /*0050*/  UIMAD UR4, UR4, 0x3, URZ ;  /* 0x00000003040478a4 */ /* 0x002fe2000f8e02ff */
[----:B0-----:R-:W-:-:S04]  /*0060*/  IMAD R0, R0, UR5, R3 ;  /* 0x0000000500007c24 */ /* 0x001fc8000f8e0203 */
[----:B------:R-:W-:-:S05]  /*0070*/  IMAD R5, R0, 0x3, RZ ;  /* 0x0000000300057824 */ /* 0x000fca00078e02ff */
[----:B------:R-:W-:-:S13]  /*0080*/  ISETP.GE.AND P0, PT, R5, UR4, PT ;  /* 0x0000000405007c0c */ /* 0x000fda000bf06270 */
[----:B------:R-:W-:Y:S05]  /*0090*/  @P0 EXIT ;  /* 0x000000000000094d */ /* 0x000fea0003800000 */
[----:B------:R-:W0:Y:S01]  /*00a0*/  LDC.64 R2, c[0x0][0x380] ;  /* 0x0000e000ff027b82 */ /* 0x000e220000000a00 */
[----:B------:R-:W1:Y:S01]  /*00b0*/  LDCU.64 UR4, c[0x0][0x358] ;  /* 0x00006b00ff0477ac */ /* 0x000e620008000a00 */
[----:B------:R-:W2:Y:S01]  /*00c0*/  LDCU UR6, c[0x0][0x394] ;  /* 0x00007280ff0677ac */ /* 0x000ea20008000800 */
[----:B0-----:R-:W-:-:S05]  /*00d0*/  IMAD.WIDE R2, R5, 0x4, R2 ;  /* 0x0000000405027825 */ /* 0x001fca00078e0202 */
[----:B------:R-:W0:Y:S01]  /*00e0*/  LDC.64 R4, c[0x0][0x388] ;  /* 0x0000e200ff047b82 */ /* 0x000e220000000a00 */
[----:B-1----:R-:W2:Y:S01]  /*00f0*/  LDG.E R6, desc[UR4][R2.64] ;  /* 0x0000000402067981 */ /* 0x002ea2000c1e1900 */
[----:B------:R-:W-:-:S05]  /*0100*/  SHF.L.U32 R7, R0, 0x2, RZ ;  /* 0x0000000200077819 */ /* 0x000fca00000006ff */
[----:B0-----:R-:W-:-:S04]  /*0110*/  IMAD.WIDE R4, R7, 0x4, R4 ;  /* 0x0000000407047825 */ /* 0x001fc800078e0204 */
[----:B--2---:R-:W-:-:S05]  /*0120*/  FADD R7, R6, UR6 ;  /* 0x0000000606077e21 */ /* 0x004fca0008000000 */
[----:B------:R-:W-:Y:S04]  /*0130*/  STG.E desc[UR4][R4.64], R7 ;  /* 0x0000000704007986 */ /* 0x000fe8000c101904 */
[----:B------:R-:W2:Y:S01]  /*0140*/  LDG.E R9, desc[UR4][R2.64+0x4] ;  /* 0x0000040402097981 */ /* 0x000ea2000c1e1900 */
[----:B------:R-:W-:-:S03]  /*0150*/  HFMA2 R13, -RZ, RZ, 1.875, 0 ;  /* 0x3f800000ff0d7431 */ /* 0x000fc600000001ff */
[----:B--2---:R-:W-:Y:S04]  /*0160*/  STG.E desc[UR4][R4.64+0x4], R9 ;  /* 0x0000040904007986 */ /* 0x004fe8000c101904 */
[----:B------:R-:W2:Y:S04]  /*0170*/  LDG.E R11, desc[UR4][R2.64+0x8] ;  /* 0x00000804020b7981 */ /* 0x000ea8000c1e1900 */
[----:B------:R-:W-:Y:S04]  /*0180*/  STG.E desc[UR4][R4.64+0xc], R13 ;  /* 0x00000c0d04007986 */ /* 0x000fe8000c101904 */
[----:B--2---:R-:W-:Y:S01]  /*0190*/  STG.E desc[UR4][R4.64+0x8], R11 ;  /* 0x0000080b04007986 */ /* 0x004fe2000c101904 */
[----:B------:R-:W-:Y:S05]  /*01a0*/  EXIT ;  /* 0x000000000000794d */ /* 0x000fea0003800000 */
.L_x_0:
[----:B------:R-:W-:-:S00]  /*01b0*/  BRA `(.L_x_0) ;  /* 0xfffffffc00fc7947 */ /* 0x000fc0000383ffff */
[----:B------:R-:W-:-:S00]  /*01c0*/  NOP ;  /* 0x0000000000007918 */ /* 0x000fc00000000000 */
        /* <DEDUP_REMOVED lines=11> */
.L_x_1:


//--------------------- .nv.shared.reserved.0     --------------------------
	.section	.nv.shared.reserved.0,"aw",@nobits
	.weak		__nv_reservedSMEM_offset_0_alias
	.size		__nv_reservedSMEM_offset_0_alias, 0, 64
	.other		__nv_reservedSMEM_offset_0_alias,@"STO_CUDA_RESERVED_SHARED STV_DEFAULT"
__nv_reservedSMEM_offset_0_alias:
	.zero		0
	.zero		64


//--------------------- .nv.constant0._Z11push_kernelPKfPfif --------------------------
	.section	.nv.constant0._Z11push_kernelPKfPfif,"a",@progbits
	.sectionflags	@""
	.align	4
.nv.constant0._Z11push_kernelPKfPfif:
	.zero		920


//--------------------- SYMBOLS --------------------------

	.type		.nv.reservedSmem.offset0,@object
	.size		.nv.reservedSmem.offset0,0x4
